//
// Generated by NVIDIA NVVM Compiler
//
// Compiler Build ID: CL-36424714
// Cuda compilation tools, release 13.0, V13.0.88
// Based on NVVM 20.0.0
//

.version 9.0
.target sm_100
.address_size 64

	// .globl	_Z20multiplicarMatrices2iiiPKfS0_Pf
.extern .shared .align 16 .b8 sdata[];

.visible .entry _Z20multiplicarMatrices2iiiPKfS0_Pf(
	.param .u32 _Z20multiplicarMatrices2iiiPKfS0_Pf_param_0,
	.param .u32 _Z20multiplicarMatrices2iiiPKfS0_Pf_param_1,
	.param .u32 _Z20multiplicarMatrices2iiiPKfS0_Pf_param_2,
	.param .u64 .ptr .align 1 _Z20multiplicarMatrices2iiiPKfS0_Pf_param_3,
	.param .u64 .ptr .align 1 _Z20multiplicarMatrices2iiiPKfS0_Pf_param_4,
	.param .u64 .ptr .align 1 _Z20multiplicarMatrices2iiiPKfS0_Pf_param_5
)
{
	.reg .pred 	%p<19>;
	.reg .b32 	%r<91>;
	.reg .b32 	%f<70>;
	.reg .b64 	%rd<13>;

	ld.param.u32 	%r26, [_Z20multiplicarMatrices2iiiPKfS0_Pf_param_0];
	ld.param.u32 	%r27, [_Z20multiplicarMatrices2iiiPKfS0_Pf_param_1];
	ld.param.u32 	%r28, [_Z20multiplicarMatrices2iiiPKfS0_Pf_param_2];
	ld.param.u64 	%rd1, [_Z20multiplicarMatrices2iiiPKfS0_Pf_param_3];
	ld.param.u64 	%rd2, [_Z20multiplicarMatrices2iiiPKfS0_Pf_param_4];
	ld.param.u64 	%rd3, [_Z20multiplicarMatrices2iiiPKfS0_Pf_param_5];
	mov.u32 	%r29, %tid.y;
	mov.u32 	%r30, %ctaid.y;
	mov.u32 	%r31, %ntid.y;
	mad.lo.s32 	%r1, %r30, %r31, %r29;
	mov.u32 	%r32, %tid.x;
	mov.u32 	%r33, %ctaid.x;
	mov.u32 	%r34, %ntid.x;
	mad.lo.s32 	%r2, %r33, %r34, %r32;
	mul.lo.s32 	%r3, %r28, %r1;
	mad.lo.s32 	%r4, %r27, %r1, %r2;
	mul.lo.s32 	%r5, %r28, %r31;
	setp.ge.s32 	%p1, %r1, %r26;
	setp.ge.s32 	%p2, %r2, %r28;
	or.pred  	%p3, %p1, %p2;
	@%p3 bra 	$L__BB0_2;
	add.s32 	%r35, %r3, %r2;
	cvta.to.global.u64 	%rd4, %rd1;
	mul.wide.s32 	%rd5, %r35, 4;
	add.s64 	%rd6, %rd4, %rd5;
	ld.global.f32 	%f13, [%rd6];
	shl.b32 	%r36, %r35, 2;
	mov.u32 	%r37, sdata;
	add.s32 	%r38, %r37, %r36;
	st.shared.f32 	[%r38], %f13;
$L__BB0_2:
	shl.b32 	%r39, %r5, 2;
	mov.u32 	%r40, sdata;
	add.s32 	%r6, %r40, %r39;
	setp.ge.s32 	%p4, %r1, %r28;
	setp.ge.s32 	%p5, %r2, %r27;
	or.pred  	%p6, %p5, %p4;
	@%p6 bra 	$L__BB0_4;
	cvta.to.global.u64 	%rd7, %rd2;
	mul.wide.s32 	%rd8, %r4, 4;
	add.s64 	%rd9, %rd7, %rd8;
	ld.global.f32 	%f14, [%rd9];
	shl.b32 	%r41, %r4, 2;
	add.s32 	%r42, %r6, %r41;
	st.shared.f32 	[%r42], %f14;
$L__BB0_4:
	setp.ge.s32 	%p7, %r2, %r27;
	setp.ge.s32 	%p8, %r1, %r26;
	bar.sync 	0;
	or.pred  	%p9, %p8, %p7;
	@%p9 bra 	$L__BB0_18;
	setp.lt.s32 	%p10, %r28, 1;
	mov.f32 	%f69, 0f00000000;
	@%p10 bra 	$L__BB0_17;
	and.b32  	%r7, %r28, 7;
	setp.lt.u32 	%p11, %r28, 8;
	mov.f32 	%f69, 0f00000000;
	mov.b32 	%r89, 0;
	@%p11 bra 	$L__BB0_9;
	and.b32  	%r89, %r28, 2147483640;
	neg.s32 	%r87, %r89;
	shl.b32 	%r45, %r2, 2;
	add.s32 	%r46, %r39, %r45;
	add.s32 	%r86, %r40, %r46;
	shl.b32 	%r11, %r27, 5;
	shl.b32 	%r48, %r3, 2;
	add.s32 	%r49, %r48, %r40;
	add.s32 	%r85, %r49, 16;
	shl.b32 	%r13, %r27, 2;
	mov.f32 	%f69, 0f00000000;
$L__BB0_8:
	.pragma "nounroll";
	ld.shared.f32 	%f19, [%r85+-16];
	ld.shared.f32 	%f20, [%r86];
	fma.rn.f32 	%f21, %f19, %f20, %f69;
	ld.shared.f32 	%f22, [%r85+-12];
	add.s32 	%r50, %r86, %r13;
	ld.shared.f32 	%f23, [%r50];
	fma.rn.f32 	%f24, %f22, %f23, %f21;
	ld.shared.f32 	%f25, [%r85+-8];
	add.s32 	%r51, %r50, %r13;
	ld.shared.f32 	%f26, [%r51];
	fma.rn.f32 	%f27, %f25, %f26, %f24;
	ld.shared.f32 	%f28, [%r85+-4];
	add.s32 	%r52, %r51, %r13;
	ld.shared.f32 	%f29, [%r52];
	fma.rn.f32 	%f30, %f28, %f29, %f27;
	ld.shared.f32 	%f31, [%r85];
	add.s32 	%r53, %r52, %r13;
	ld.shared.f32 	%f32, [%r53];
	fma.rn.f32 	%f33, %f31, %f32, %f30;
	ld.shared.f32 	%f34, [%r85+4];
	add.s32 	%r54, %r53, %r13;
	ld.shared.f32 	%f35, [%r54];
	fma.rn.f32 	%f36, %f34, %f35, %f33;
	ld.shared.f32 	%f37, [%r85+8];
	add.s32 	%r55, %r54, %r13;
	ld.shared.f32 	%f38, [%r55];
	fma.rn.f32 	%f39, %f37, %f38, %f36;
	ld.shared.f32 	%f40, [%r85+12];
	add.s32 	%r56, %r55, %r13;
	ld.shared.f32 	%f41, [%r56];
	fma.rn.f32 	%f69, %f40, %f41, %f39;
	add.s32 	%r87, %r87, 8;
	add.s32 	%r86, %r86, %r11;
	add.s32 	%r85, %r85, 32;
	setp.ne.s32 	%p12, %r87, 0;
	@%p12 bra 	$L__BB0_8;
$L__BB0_9:
	setp.eq.s32 	%p13, %r7, 0;
	@%p13 bra 	$L__BB0_17;
	and.b32  	%r21, %r28, 3;
	setp.lt.u32 	%p14, %r7, 4;
	@%p14 bra 	$L__BB0_12;
	add.s32 	%r57, %r89, %r3;
	shl.b32 	%r58, %r57, 2;
	add.s32 	%r60, %r40, %r58;
	ld.shared.f32 	%f43, [%r60];
	mad.lo.s32 	%r61, %r89, %r27, %r2;
	shl.b32 	%r62, %r61, 2;
	add.s32 	%r63, %r6, %r62;
	ld.shared.f32 	%f44, [%r63];
	fma.rn.f32 	%f45, %f43, %f44, %f69;
	ld.shared.f32 	%f46, [%r60+4];
	shl.b32 	%r64, %r27, 2;
	add.s32 	%r65, %r63, %r64;
	ld.shared.f32 	%f47, [%r65];
	fma.rn.f32 	%f48, %f46, %f47, %f45;
	ld.shared.f32 	%f49, [%r60+8];
	add.s32 	%r66, %r65, %r64;
	ld.shared.f32 	%f50, [%r66];
	fma.rn.f32 	%f51, %f49, %f50, %f48;
	ld.shared.f32 	%f52, [%r60+12];
	add.s32 	%r67, %r66, %r64;
	ld.shared.f32 	%f53, [%r67];
	fma.rn.f32 	%f69, %f52, %f53, %f51;
	add.s32 	%r89, %r89, 4;
$L__BB0_12:
	setp.eq.s32 	%p15, %r21, 0;
	@%p15 bra 	$L__BB0_17;
	setp.eq.s32 	%p16, %r21, 1;
	@%p16 bra 	$L__BB0_15;
	add.s32 	%r68, %r89, %r3;
	shl.b32 	%r69, %r68, 2;
	add.s32 	%r71, %r40, %r69;
	ld.shared.f32 	%f55, [%r71];
	mad.lo.s32 	%r72, %r89, %r27, %r2;
	shl.b32 	%r73, %r72, 2;
	add.s32 	%r74, %r6, %r73;
	ld.shared.f32 	%f56, [%r74];
	fma.rn.f32 	%f57, %f55, %f56, %f69;
	ld.shared.f32 	%f58, [%r71+4];
	shl.b32 	%r75, %r27, 2;
	add.s32 	%r76, %r74, %r75;
	ld.shared.f32 	%f59, [%r76];
	fma.rn.f32 	%f69, %f58, %f59, %f57;
	add.s32 	%r89, %r89, 2;
$L__BB0_15:
	and.b32  	%r77, %r28, 1;
	setp.eq.b32 	%p17, %r77, 1;
	not.pred 	%p18, %p17;
	@%p18 bra 	$L__BB0_17;
	add.s32 	%r78, %r89, %r3;
	shl.b32 	%r79, %r78, 2;
	add.s32 	%r81, %r40, %r79;
	ld.shared.f32 	%f60, [%r81];
	mad.lo.s32 	%r82, %r89, %r27, %r2;
	shl.b32 	%r83, %r82, 2;
	add.s32 	%r84, %r6, %r83;
	ld.shared.f32 	%f61, [%r84];
	fma.rn.f32 	%f69, %f60, %f61, %f69;
$L__BB0_17:
	cvta.to.global.u64 	%rd10, %rd3;
	mul.wide.s32 	%rd11, %r4, 4;
	add.s64 	%rd12, %rd10, %rd11;
	st.global.f32 	[%rd12], %f69;
$L__BB0_18:
	ret;

}
	// .globl	_Z19multiplicarMatricesiiiPKfS0_Pf
.visible .entry _Z19multiplicarMatricesiiiPKfS0_Pf(
	.param .u32 _Z19multiplicarMatricesiiiPKfS0_Pf_param_0,
	.param .u32 _Z19multiplicarMatricesiiiPKfS0_Pf_param_1,
	.param .u32 _Z19multiplicarMatricesiiiPKfS0_Pf_param_2,
	.param .u64 .ptr .align 1 _Z19multiplicarMatricesiiiPKfS0_Pf_param_3,
	.param .u64 .ptr .align 1 _Z19multiplicarMatricesiiiPKfS0_Pf_param_4,
	.param .u64 .ptr .align 1 _Z19multiplicarMatricesiiiPKfS0_Pf_param_5
)
{
	.reg .pred 	%p<13>;
	.reg .b32 	%r<41>;
	.reg .b32 	%f<68>;
	.reg .b64 	%rd<53>;

	ld.param.u32 	%r20, [_Z19multiplicarMatricesiiiPKfS0_Pf_param_0];
	ld.param.u32 	%r18, [_Z19multiplicarMatricesiiiPKfS0_Pf_param_1];
	ld.param.u32 	%r19, [_Z19multiplicarMatricesiiiPKfS0_Pf_param_2];
	ld.param.u64 	%rd7, [_Z19multiplicarMatricesiiiPKfS0_Pf_param_3];
	ld.param.u64 	%rd8, [_Z19multiplicarMatricesiiiPKfS0_Pf_param_4];
	ld.param.u64 	%rd6, [_Z19multiplicarMatricesiiiPKfS0_Pf_param_5];
	cvta.to.global.u64 	%rd1, %rd8;
	cvta.to.global.u64 	%rd2, %rd7;
	mov.u32 	%r21, %ctaid.y;
	mov.u32 	%r22, %ntid.y;
	mov.u32 	%r23, %tid.y;
	mad.lo.s32 	%r1, %r21, %r22, %r23;
	mov.u32 	%r24, %ctaid.x;
	mov.u32 	%r25, %ntid.x;
	mov.u32 	%r26, %tid.x;
	mad.lo.s32 	%r2, %r24, %r25, %r26;
	setp.ge.s32 	%p1, %r1, %r20;
	setp.ge.s32 	%p2, %r2, %r18;
	or.pred  	%p3, %p1, %p2;
	@%p3 bra 	$L__BB1_14;
	setp.lt.s32 	%p4, %r19, 1;
	mov.f32 	%f67, 0f00000000;
	@%p4 bra 	$L__BB1_13;
	mul.lo.s32 	%r3, %r19, %r1;
	and.b32  	%r4, %r19, 7;
	setp.lt.u32 	%p5, %r19, 8;
	mov.f32 	%f67, 0f00000000;
	mov.b32 	%r39, 0;
	@%p5 bra 	$L__BB1_5;
	and.b32  	%r39, %r19, 2147483640;
	neg.s32 	%r37, %r39;
	shl.b32 	%r7, %r18, 3;
	mul.wide.u32 	%rd9, %r3, 4;
	add.s64 	%rd10, %rd9, %rd2;
	add.s64 	%rd52, %rd10, 16;
	mov.f32 	%f67, 0f00000000;
	mul.wide.s32 	%rd13, %r18, 4;
	mov.u32 	%r36, %r2;
$L__BB1_4:
	.pragma "nounroll";
	ld.global.f32 	%f17, [%rd52+-16];
	mul.wide.s32 	%rd11, %r36, 4;
	add.s64 	%rd12, %rd1, %rd11;
	ld.global.f32 	%f18, [%rd12];
	fma.rn.f32 	%f19, %f17, %f18, %f67;
	ld.global.f32 	%f20, [%rd52+-12];
	add.s64 	%rd14, %rd12, %rd13;
	ld.global.f32 	%f21, [%rd14];
	fma.rn.f32 	%f22, %f20, %f21, %f19;
	ld.global.f32 	%f23, [%rd52+-8];
	add.s64 	%rd15, %rd14, %rd13;
	ld.global.f32 	%f24, [%rd15];
	fma.rn.f32 	%f25, %f23, %f24, %f22;
	ld.global.f32 	%f26, [%rd52+-4];
	add.s64 	%rd16, %rd15, %rd13;
	ld.global.f32 	%f27, [%rd16];
	fma.rn.f32 	%f28, %f26, %f27, %f25;
	ld.global.f32 	%f29, [%rd52];
	add.s64 	%rd17, %rd16, %rd13;
	ld.global.f32 	%f30, [%rd17];
	fma.rn.f32 	%f31, %f29, %f30, %f28;
	ld.global.f32 	%f32, [%rd52+4];
	add.s64 	%rd18, %rd17, %rd13;
	ld.global.f32 	%f33, [%rd18];
	fma.rn.f32 	%f34, %f32, %f33, %f31;
	ld.global.f32 	%f35, [%rd52+8];
	add.s64 	%rd19, %rd18, %rd13;
	ld.global.f32 	%f36, [%rd19];
	fma.rn.f32 	%f37, %f35, %f36, %f34;
	ld.global.f32 	%f38, [%rd52+12];
	add.s64 	%rd20, %rd19, %rd13;
	ld.global.f32 	%f39, [%rd20];
	fma.rn.f32 	%f67, %f38, %f39, %f37;
	add.s32 	%r37, %r37, 8;
	add.s32 	%r36, %r36, %r7;
	add.s64 	%rd52, %rd52, 32;
	setp.ne.s32 	%p6, %r37, 0;
	@%p6 bra 	$L__BB1_4;
$L__BB1_5:
	setp.eq.s32 	%p7, %r4, 0;
	@%p7 bra 	$L__BB1_13;
	and.b32  	%r13, %r19, 3;
	setp.lt.u32 	%p8, %r4, 4;
	@%p8 bra 	$L__BB1_8;
	add.s32 	%r28, %r39, %r3;
	mul.wide.u32 	%rd21, %r28, 4;
	add.s64 	%rd22, %rd2, %rd21;
	ld.global.f32 	%f41, [%rd22];
	mad.lo.s32 	%r29, %r39, %r18, %r2;
	mul.wide.s32 	%rd23, %r29, 4;
	add.s64 	%rd24, %rd1, %rd23;
	ld.global.f32 	%f42, [%rd24];
	fma.rn.f32 	%f43, %f41, %f42, %f67;
	cvt.u64.u32 	%rd25, %r3;
	cvt.u64.u32 	%rd26, %r39;
	add.s64 	%rd27, %rd26, %rd25;
	shl.b64 	%rd28, %rd27, 2;
	add.s64 	%rd29, %rd2, %rd28;
	ld.global.f32 	%f44, [%rd29+4];
	mul.wide.s32 	%rd30, %r18, 4;
	add.s64 	%rd31, %rd24, %rd30;
	ld.global.f32 	%f45, [%rd31];
	fma.rn.f32 	%f46, %f44, %f45, %f43;
	ld.global.f32 	%f47, [%rd29+8];
	add.s64 	%rd32, %rd31, %rd30;
	ld.global.f32 	%f48, [%rd32];
	fma.rn.f32 	%f49, %f47, %f48, %f46;
	ld.global.f32 	%f50, [%rd29+12];
	add.s64 	%rd33, %rd32, %rd30;
	ld.global.f32 	%f51, [%rd33];
	fma.rn.f32 	%f67, %f50, %f51, %f49;
	add.s32 	%r39, %r39, 4;
$L__BB1_8:
	setp.eq.s32 	%p9, %r13, 0;
	@%p9 bra 	$L__BB1_13;
	setp.eq.s32 	%p10, %r13, 1;
	@%p10 bra 	$L__BB1_11;
	add.s32 	%r30, %r39, %r3;
	mul.wide.u32 	%rd34, %r30, 4;
	add.s64 	%rd35, %rd2, %rd34;
	ld.global.f32 	%f53, [%rd35];
	mad.lo.s32 	%r31, %r39, %r18, %r2;
	mul.wide.s32 	%rd36, %r31, 4;
	add.s64 	%rd37, %rd1, %rd36;
	ld.global.f32 	%f54, [%rd37];
	fma.rn.f32 	%f55, %f53, %f54, %f67;
	cvt.u64.u32 	%rd38, %r3;
	cvt.u64.u32 	%rd39, %r39;
	add.s64 	%rd40, %rd39, %rd38;
	shl.b64 	%rd41, %rd40, 2;
	add.s64 	%rd42, %rd2, %rd41;
	ld.global.f32 	%f56, [%rd42+4];
	mul.wide.s32 	%rd43, %r18, 4;
	add.s64 	%rd44, %rd37, %rd43;
	ld.global.f32 	%f57, [%rd44];
	fma.rn.f32 	%f67, %f56, %f57, %f55;
	add.s32 	%r39, %r39, 2;
$L__BB1_11:
	and.b32  	%r32, %r19, 1;
	setp.eq.b32 	%p11, %r32, 1;
	not.pred 	%p12, %p11;
	@%p12 bra 	$L__BB1_13;
	add.s32 	%r33, %r39, %r3;
	mul.wide.u32 	%rd45, %r33, 4;
	add.s64 	%rd46, %rd2, %rd45;
	ld.global.f32 	%f58, [%rd46];
	mad.lo.s32 	%r34, %r39, %r18, %r2;
	mul.wide.s32 	%rd47, %r34, 4;
	add.s64 	%rd48, %rd1, %rd47;
	ld.global.f32 	%f59, [%rd48];
	fma.rn.f32 	%f67, %f58, %f59, %f67;
$L__BB1_13:
	mad.lo.s32 	%r35, %r18, %r1, %r2;
	cvta.to.global.u64 	%rd49, %rd6;
	mul.wide.s32 	%rd50, %r35, 4;
	add.s64 	%rd51, %rd49, %rd50;
	st.global.f32 	[%rd51], %f67;
$L__BB1_14:
	ret;

}


// ===== COMPILED SASS (sm_100) =====

	.target	sm_100

	.elftype	@"ET_EXEC"


//--------------------- .note.nv.tkinfo           --------------------------
	.section	.note.nv.tkinfo,"",@"SHT_NOTE"
	.sectionflags	@"SHF_NOTE_NV_TKINFO"
	.tkinfo
        /*0018*/ 	.word	0x00000002
        /*0030*/ 	.string	""
        /*0030*/ 	.string	"ptxas"
        /*0030*/ 	.string	"Cuda compilation tools, release 13.0, V13.0.88"
        /*0030*/ 	.string	"Build cuda_13.0.r13.0/compiler.36424714_0"
        /*0030*/ 	.string	"-arch sm_100 -m 64 "



//--------------------- .note.nv.cuinfo           --------------------------
	.section	.note.nv.cuinfo,"",@"SHT_NOTE"
	.sectionflags	@"SHF_NOTE_NV_CUINFO"
        /*0018*/ 	.short	0x0002
        /*001a*/ 	.short	0x0064
        /*001c*/ 	.short	0x0082
	.zero		2


//--------------------- .nv.info                  --------------------------
	.section	.nv.info,"",@"SHT_CUDA_INFO"
	.align	4


	//----- nvinfo : EIATTR_REGCOUNT
	.align		4
        /*0000*/ 	.byte	0x04, 0x2f
        /*0002*/ 	.short	(.L_1 - .L_0)
	.align		4
.L_0:
        /*0004*/ 	.word	index@(_Z20multiplicarMatrices2iiiPKfS0_Pf)
        /*0008*/ 	.word	0x0000001f


	//----- nvinfo : EIATTR_FRAME_SIZE
	.align		4
.L_1:
        /*000c*/ 	.byte	0x04, 0x11
        /*000e*/ 	.short	(.L_3 - .L_2)
	.align		4
.L_2:
        /*0010*/ 	.word	index@(_Z20multiplicarMatrices2iiiPKfS0_Pf)
        /*0014*/ 	.word	0x00000000


	//----- nvinfo : EIATTR_REGCOUNT
	.align		4
.L_3:
        /*0018*/ 	.byte	0x04, 0x2f
        /*001a*/ 	.short	(.L_5 - .L_4)
	.align		4
.L_4:
        /*001c*/ 	.word	index@(_Z19multiplicarMatricesiiiPKfS0_Pf)
        /*0020*/ 	.word	0x00000020


	//----- nvinfo : EIATTR_FRAME_SIZE
	.align		4
.L_5:
        /*0024*/ 	.byte	0x04, 0x11
        /*0026*/ 	.short	(.L_7 - .L_6)
	.align		4
.L_6:
        /*0028*/ 	.word	index@(_Z19multiplicarMatricesiiiPKfS0_Pf)
        /*002c*/ 	.word	0x00000000


	//----- nvinfo : EIATTR_MIN_STACK_SIZE
	.align		4
.L_7:
        /*0030*/ 	.byte	0x04, 0x12
        /*0032*/ 	.short	(.L_9 - .L_8)
	.align		4
.L_8:
        /*0034*/ 	.word	index@(_Z19multiplicarMatricesiiiPKfS0_Pf)
        /*0038*/ 	.word	0x00000000


	//----- nvinfo : EIATTR_MIN_STACK_SIZE
	.align		4
.L_9:
        /*003c*/ 	.byte	0x04, 0x12
        /*003e*/ 	.short	(.L_11 - .L_10)
	.align		4
.L_10:
        /*0040*/ 	.word	index@(_Z20multiplicarMatrices2iiiPKfS0_Pf)
        /*0044*/ 	.word	0x00000000
.L_11:


//--------------------- .nv.compat                --------------------------
	.section	.nv.compat,"",@"SHT_CUDA_COMPAT_INFO"
	.align	4
        /*0000*/ 	.byte	0x02, 0x09, 0x00, 0x00, 0x02, 0x02, 0x01, 0x00, 0x02, 0x05, 0x05, 0x00, 0x03, 0x07, 0x01, 0x01
        /*0010*/ 	.byte	0x02, 0x03, 0x00, 0x00, 0x02, 0x06, 0x01, 0x00, 0x04, 0x0b, 0x08, 0x00, 0x09, 0x00, 0x00, 0x00
        /*0020*/ 	.byte	0x00, 0x00, 0x00, 0x00


//--------------------- .nv.info._Z19multiplicarMatricesiiiPKfS0_Pf --------------------------
	.section	.nv.info._Z19multiplicarMatricesiiiPKfS0_Pf,"",@"SHT_CUDA_INFO"
	.sectionflags	@""
	.align	4


	//----- nvinfo : EIATTR_CUDA_API_VERSION
	.align		4
        /*0000*/ 	.byte	0x04, 0x37
        /*0002*/ 	.short	(.L_13 - .L_12)
.L_12:
        /*0004*/ 	.word	0x00000082


	//----- nvinfo : EIATTR_KPARAM_INFO
	.align		4
.L_13:
        /*0008*/ 	.byte	0x04, 0x17
        /*000a*/ 	.short	(.L_15 - .L_14)
.L_14:
        /*000c*/ 	.word	0x00000000
        /*0010*/ 	.short	0x0005
        /*0012*/ 	.short	0x0020
        /*0014*/ 	.byte	0x00, 0xf5, 0x21, 0x00


	//----- nvinfo : EIATTR_KPARAM_INFO
	.align		4
.L_15:
        /*0018*/ 	.byte	0x04, 0x17
        /*001a*/ 	.short	(.L_17 - .L_16)
.L_16:
        /*001c*/ 	.word	0x00000000
        /*0020*/ 	.short	0x0004
        /*0022*/ 	.short	0x0018
        /*0024*/ 	.byte	0x00, 0xf5, 0x21, 0x00


	//----- nvinfo : EIATTR_KPARAM_INFO
	.align		4
.L_17:
        /*0028*/ 	.byte	0x04, 0x17
        /*002a*/ 	.short	(.L_19 - .L_18)
.L_18:
        /*002c*/ 	.word	0x00000000
        /*0030*/ 	.short	0x0003
        /*0032*/ 	.short	0x0010
        /*0034*/ 	.byte	0x00, 0xf5, 0x21, 0x00


	//----- nvinfo : EIATTR_KPARAM_INFO
	.align		4
.L_19:
        /*0038*/ 	.byte	0x04, 0x17
        /*003a*/ 	.short	(.L_21 - .L_20)
.L_20:
        /*003c*/ 	.word	0x00000000
        /*0040*/ 	.short	0x0002
        /*0042*/ 	.short	0x0008
        /*0044*/ 	.byte	0x00, 0xf0, 0x11, 0x00


	//----- nvinfo : EIATTR_KPARAM_INFO
	.align		4
.L_21:
        /*0048*/ 	.byte	0x04, 0x17
        /*004a*/ 	.short	(.L_23 - .L_22)
.L_22:
        /*004c*/ 	.word	0x00000000
        /*0050*/ 	.short	0x0001
        /*0052*/ 	.short	0x0004
        /*0054*/ 	.byte	0x00, 0xf0, 0x11, 0x00


	//----- nvinfo : EIATTR_KPARAM_INFO
	.align		4
.L_23:
        /*0058*/ 	.byte	0x04, 0x17
        /*005a*/ 	.short	(.L_25 - .L_24)
.L_24:
        /*005c*/ 	.word	0x00000000
        /*0060*/ 	.short	0x0000
        /*0062*/ 	.short	0x0000
        /*0064*/ 	.byte	0x00, 0xf0, 0x11, 0x00


	//----- nvinfo : EIATTR_SPARSE_MMA_MASK
	.align		4
.L_25:
        /*0068*/ 	.byte	0x03, 0x50
        /*006a*/ 	.short	0x0000


	//----- nvinfo : EIATTR_MAXREG_COUNT
	.align		4
        /*006c*/ 	.byte	0x03, 0x1b
        /*006e*/ 	.short	0x00ff


	//----- nvinfo : EIATTR_MERCURY_ISA_VERSION
	.align		4
        /*0070*/ 	.byte	0x03, 0x5f
        /*0072*/ 	.short	0x0101


	//----- nvinfo : EIATTR_VRC_CTA_INIT_COUNT
	.align		4
        /*0074*/ 	.byte	0x02, 0x4a
	.zero		1
	.zero		1


	//----- nvinfo : EIATTR_EXIT_INSTR_OFFSETS
	.align		4
        /*0078*/ 	.byte	0x04, 0x1c
        /*007a*/ 	.short	(.L_27 - .L_26)


	//   ....[0]....
.L_26:
        /*007c*/ 	.word	0x000000c0


	//   ....[1]....
        /*0080*/ 	.word	0x000008e0


	//----- nvinfo : EIATTR_CBANK_PARAM_SIZE
	.align		4
.L_27:
        /*0084*/ 	.byte	0x03, 0x19
        /*0086*/ 	.short	0x0028


	//----- nvinfo : EIATTR_PARAM_CBANK
	.align		4
        /*0088*/ 	.byte	0x04, 0x0a
        /*008a*/ 	.short	(.L_29 - .L_28)
	.align		4
.L_28:
        /*008c*/ 	.word	index@(.nv.constant0._Z19multiplicarMatricesiiiPKfS0_Pf)
        /*0090*/ 	.short	0x0380
        /*0092*/ 	.short	0x0028


	//----- nvinfo : EIATTR_SW_WAR
	.align		4
.L_29:
        /*0094*/ 	.byte	0x04, 0x36
        /*0096*/ 	.short	(.L_31 - .L_30)
.L_30:
        /*0098*/ 	.word	0x00000008
.L_31:


//--------------------- .nv.info._Z20multiplicarMatrices2iiiPKfS0_Pf --------------------------
	.section	.nv.info._Z20multiplicarMatrices2iiiPKfS0_Pf,"",@"SHT_CUDA_INFO"
	.sectionflags	@""
	.align	4


	//----- nvinfo : EIATTR_CUDA_API_VERSION
	.align		4
        /*0000*/ 	.byte	0x04, 0x37
        /*0002*/ 	.short	(.L_33 - .L_32)
.L_32:
        /*0004*/ 	.word	0x00000082


	//----- nvinfo : EIATTR_KPARAM_INFO
	.align		4
.L_33:
        /*0008*/ 	.byte	0x04, 0x17
        /*000a*/ 	.short	(.L_35 - .L_34)
.L_34:
        /*000c*/ 	.word	0x00000000
        /*0010*/ 	.short	0x0005
        /*0012*/ 	.short	0x0020
        /*0014*/ 	.byte	0x00, 0xf5, 0x21, 0x00


	//----- nvinfo : EIATTR_KPARAM_INFO
	.align		4
.L_35:
        /*0018*/ 	.byte	0x04, 0x17
        /*001a*/ 	.short	(.L_37 - .L_36)
.L_36:
        /*001c*/ 	.word	0x00000000
        /*0020*/ 	.short	0x0004
        /*0022*/ 	.short	0x0018
        /*0024*/ 	.byte	0x00, 0xf5, 0x21, 0x00


	//----- nvinfo : EIATTR_KPARAM_INFO
	.align		4
.L_37:
        /*0028*/ 	.byte	0x04, 0x17
        /*002a*/ 	.short	(.L_39 - .L_38)
.L_38:
        /*002c*/ 	.word	0x00000000
        /*0030*/ 	.short	0x0003
        /*0032*/ 	.short	0x0010
        /*0034*/ 	.byte	0x00, 0xf5, 0x21, 0x00


	//----- nvinfo : EIATTR_KPARAM_INFO
	.align		4
.L_39:
        /*0038*/ 	.byte	0x04, 0x17
        /*003a*/ 	.short	(.L_41 - .L_40)
.L_40:
        /*003c*/ 	.word	0x00000000
        /*0040*/ 	.short	0x0002
        /*0042*/ 	.short	0x0008
        /*0044*/ 	.byte	0x00, 0xf0, 0x11, 0x00


	//----- nvinfo : EIATTR_KPARAM_INFO
	.align		4
.L_41:
        /*0048*/ 	.byte	0x04, 0x17
        /*004a*/ 	.short	(.L_43 - .L_42)
.L_42:
        /*004c*/ 	.word	0x00000000
        /*0050*/ 	.short	0x0001
        /*0052*/ 	.short	0x0004
        /*0054*/ 	.byte	0x00, 0xf0, 0x11, 0x00


	//----- nvinfo : EIATTR_KPARAM_INFO
	.align		4
.L_43:
        /*0058*/ 	.byte	0x04, 0x17
        /*005a*/ 	.short	(.L_45 - .L_44)
.L_44:
        /*005c*/ 	.word	0x00000000
        /*0060*/ 	.short	0x0000
        /*0062*/ 	.short	0x0000
        /*0064*/ 	.byte	0x00, 0xf0, 0x11, 0x00


	//----- nvinfo : EIATTR_SPARSE_MMA_MASK
	.align		4
.L_45:
        /*0068*/ 	.byte	0x03, 0x50
        /*006a*/ 	.short	0x0000


	//----- nvinfo : EIATTR_MAXREG_COUNT
	.align		4
        /*006c*/ 	.byte	0x03, 0x1b
        /*006e*/ 	.short	0x00ff


	//----- nvinfo : EIATTR_NUM_BARRIERS
	.align		4
        /*0070*/ 	.byte	0x02, 0x4c
        /*0072*/ 	.byte	0x01
	.zero		1


	//----- nvinfo : EIATTR_MERCURY_ISA_VERSION
	.align		4
        /*0074*/ 	.byte	0x03, 0x5f
        /*0076*/ 	.short	0x0101


	//----- nvinfo : EIATTR_VRC_CTA_INIT_COUNT
	.align		4
        /*0078*/ 	.byte	0x02, 0x4a
	.zero		1
	.zero		1


	//----- nvinfo : EIATTR_EXIT_INSTR_OFFSETS
	.align		4
        /*007c*/ 	.byte	0x04, 0x1c
        /*007e*/ 	.short	(.L_47 - .L_46)


	//   ....[0]....
.L_46:
        /*0080*/ 	.word	0x00000260


	//   ....[1]....
        /*0084*/ 	.word	0x00000900


	//----- nvinfo : EIATTR_CBANK_PARAM_SIZE
	.align		4
.L_47:
        /*0088*/ 	.byte	0x03, 0x19
        /*008a*/ 	.short	0x0028


	//----- nvinfo : EIATTR_PARAM_CBANK
	.align		4
        /*008c*/ 	.byte	0x04, 0x0a
        /*008e*/ 	.short	(.L_49 - .L_48)
	.align		4
.L_48:
        /*0090*/ 	.word	index@(.nv.constant0._Z20multiplicarMatrices2iiiPKfS0_Pf)
        /*0094*/ 	.short	0x0380
        /*0096*/ 	.short	0x0028


	//----- nvinfo : EIATTR_SW_WAR
	.align		4
.L_49:
        /*0098*/ 	.byte	0x04, 0x36
        /*009a*/ 	.short	(.L_51 - .L_50)
.L_50:
        /*009c*/ 	.word	0x00000008
.L_51:


//--------------------- .nv.callgraph             --------------------------
	.section	.nv.callgraph,"",@"SHT_CUDA_CALLGRAPH"
	.align	4
	.sectionentsize	8
	.align		4
        /*0000*/ 	.word	0x00000000
	.align		4
        /*0004*/ 	.word	0xffffffff
	.align		4
        /*0008*/ 	.word	0x00000000
	.align		4
        /*000c*/ 	.word	0xfffffffe
	.align		4
        /*0010*/ 	.word	0x00000000
	.align		4
        /*0014*/ 	.word	0xfffffffd
	.align		4
        /*0018*/ 	.word	0x00000000
	.align		4
        /*001c*/ 	.word	0xfffffffc


//--------------------- .text._Z19multiplicarMatricesiiiPKfS0_Pf --------------------------
	.section	.text._Z19multiplicarMatricesiiiPKfS0_Pf,"ax",@progbits
	.align	128
        .global         _Z19multiplicarMatricesiiiPKfS0_Pf
        .type           _Z19multiplicarMatricesiiiPKfS0_Pf,@function
        .size           _Z19multiplicarMatricesiiiPKfS0_Pf,(.L_x_11 - _Z19multiplicarMatricesiiiPKfS0_Pf)
        .other          _Z19multiplicarMatricesiiiPKfS0_Pf,@"STO_CUDA_ENTRY STV_DEFAULT"
_Z19multiplicarMatricesiiiPKfS0_Pf:
.text._Z19multiplicarMatricesiiiPKfS0_Pf:
[----:B------:R-:W-:Y:S01]  /*0000*/  LDC R1, c[0x0][0x37c] ;  /* 0x0000df00ff017b82 */ /* 0x000fe20000000800 */
[----:B------:R-:W0:Y:S07]  /*0010*/  S2R R5, SR_TID.X ;  /* 0x0000000000057919 */ /* 0x000e2e0000002100 */
[----:B------:R-:W1:Y:S01]  /*0020*/  LDC R19, c[0x0][0x364] ;  /* 0x0000d900ff137b82 */ /* 0x000e620000000800 */
[----:B------:R-:W1:Y:S07]  /*0030*/  S2R R4, SR_TID.Y ;  /* 0x0000000000047919 */ /* 0x000e6e0000002200 */
[----:B------:R-:W0:Y:S08]  /*0040*/  S2UR UR5, SR_CTAID.X ;  /* 0x00000000000579c3 */ /* 0x000e300000002500 */
[----:B------:R-:W0:Y:S08]  /*0050*/  LDC R0, c[0x0][0x360] ;  /* 0x0000d800ff007b82 */ /* 0x000e300000000800 */
[----:B------:R-:W1:Y:S08]  /*0060*/  S2UR UR4, SR_CTAID.Y ;  /* 0x00000000000479c3 */ /* 0x000e700000002600 */
[----:B------:R-:W2:Y:S01]  /*0070*/  LDC.64 R2, c[0x0][0x380] ;  /* 0x0000e000ff027b82 */ /* 0x000ea20000000a00 */
[----:B0-----:R-:W-:-:S02]  /*0080*/  IMAD R0, R0, UR5, R5 ;  /* 0x0000000500007c24 */ /* 0x001fc4000f8e0205 */
[----:B-1----:R-:W-:-:S03]  /*0090*/  IMAD R19, R19, UR4, R4 ;  /* 0x0000000413137c24 */ /* 0x002fc6000f8e0204 */
[----:B--2---:R-:W-:-:S04]  /*00a0*/  ISETP.GE.AND P0, PT, R0, R3, PT ;  /* 0x000000030000720c */ /* 0x004fc80003f06270 */
[----:B------:R-:W-:-:S13]  /*00b0*/  ISETP.GE.OR P0, PT, R19, R2, P0 ;  /* 0x000000021300720c */ /* 0x000fda0000706670 */
[----:B------:R-:W-:Y:S05]  /*00c0*/  @P0 EXIT ;  /* 0x000000000000094d */ /* 0x000fea0003800000 */
[----:B------:R-:W0:Y:S01]  /*00d0*/  LDC R2, c[0x0][0x388] ;  /* 0x0000e200ff027b82 */ /* 0x000e220000000800 */
[----:B------:R-:W1:Y:S01]  /*00e0*/  LDCU.64 UR4, c[0x0][0x358] ;  /* 0x00006b00ff0477ac */ /* 0x000e620008000a00 */
[----:B------:R-:W-:Y:S01]  /*00f0*/  HFMA2 R24, -RZ, RZ, 0, 0 ;  /* 0x00000000ff187431 */ /* 0x000fe200000001ff */
[----:B0-----:R-:W-:-:S13]  /*0100*/  ISETP.GE.AND P0, PT, R2, 0x1, PT ;  /* 0x000000010200780c */ /* 0x001fda0003f06270 */
[----:B-1----:R-:W-:Y:S05]  /*0110*/  @!P0 BRA `(.L_x_0) ;  /* 0x0000000400e08947 */ /* 0x002fea0003800000 */
[C---:B------:R-:W-:Y:S01]  /*0120*/  ISETP.GE.U32.AND P1, PT, R2.reuse, 0x8, PT ;  /* 0x000000080200780c */ /* 0x040fe20003f26070 */
[----:B------:R-:W-:Y:S01]  /*0130*/  IMAD R20, R19, R2, RZ ;  /* 0x0000000213147224 */ /* 0x000fe200078e02ff */
[----:B------:R-:W-:Y:S02]  /*0140*/  LOP3.LUT R27, R2, 0x7, RZ, 0xc0, !PT ;  /* 0x00000007021b7812 */ /* 0x000fe400078ec0ff */
[----:B------:R-:W-:Y:S02]  /*0150*/  MOV R24, RZ ;  /* 0x000000ff00187202 */ /* 0x000fe40000000f00 */
[----:B------:R-:W-:Y:S02]  /*0160*/  ISETP.NE.AND P0, PT, R27, RZ, PT ;  /* 0x000000ff1b00720c */ /* 0x000fe40003f05270 */
[----:B------:R-:W-:-:S05]  /*0170*/  MOV R21, RZ ;  /* 0x000000ff00157202 */ /* 0x000fca0000000f00 */
[----:B------:R-:W-:Y:S06]  /*0180*/  @!P1 BRA `(.L_x_1) ;  /* 0x0000000000c49947 */ /* 0x000fec0003800000 */
[----:B------:R-:W0:Y:S01]  /*0190*/  LDC.64 R4, c[0x0][0x390] ;  /* 0x0000e400ff047b82 */ /* 0x000e220000000a00 */
[----:B------:R-:W-:Y:S02]  /*01a0*/  LOP3.LUT R21, R2, 0x7ffffff8, RZ, 0xc0, !PT ;  /* 0x7ffffff802157812 */ /* 0x000fe400078ec0ff */
[----:B------:R-:W-:Y:S02]  /*01b0*/  MOV R24, RZ ;  /* 0x000000ff00187202 */ /* 0x000fe40000000f00 */
[----:B------:R-:W-:Y:S02]  /*01c0*/  MOV R18, R0 ;  /* 0x0000000000127202 */ /* 0x000fe40000000f00 */
[----:B------:R-:W-:Y:S01]  /*01d0*/  IADD3 R22, PT, PT, -R21, RZ, RZ ;  /* 0x000000ff15167210 */ /* 0x000fe20007ffe1ff */
[----:B0-----:R-:W-:-:S03]  /*01e0*/  IMAD.WIDE.U32 R4, R20, 0x4, R4 ;  /* 0x0000000414047825 */ /* 0x001fc600078e0004 */
[----:B------:R-:W-:-:S04]  /*01f0*/  IADD3 R6, P1, PT, R4, 0x10, RZ ;  /* 0x0000001004067810 */ /* 0x000fc80007f3e0ff */
[----:B------:R-:W-:-:S09]  /*0200*/  IADD3.X R7, PT, PT, RZ, R5, RZ, P1, !PT ;  /* 0x00000005ff077210 */ /* 0x000fd20000ffe4ff */
.L_x_2:
[----:B------:R-:W0:Y:S01]  /*0210*/  LDC.64 R16, c[0x0][0x398] ;  /* 0x0000e600ff107b82 */ /* 0x000e220000000a00 */
[----:B------:R-:W-:Y:S02]  /*0220*/  MOV R4, R6 ;  /* 0x0000000600047202 */ /* 0x000fe40000000f00 */
[----:B------:R-:W-:-:S05]  /*0230*/  MOV R5, R7 ;  /* 0x0000000700057202 */ /* 0x000fca0000000f00 */
[----:B------:R-:W2:Y:S04]  /*0240*/  LDG.E R25, desc[UR4][R4.64+-0x10] ;  /* 0xfffff00404197981 */ /* 0x000ea8000c1e1900 */
[----:B------:R-:W3:Y:S04]  /*0250*/  LDG.E R23, desc[UR4][R4.64+-0xc] ;  /* 0xfffff40404177981 */ /* 0x000ee8000c1e1900 */
[----:B------:R-:W4:Y:S04]  /*0260*/  LDG.E R29, desc[UR4][R4.64+-0x8] ;  /* 0xfffff804041d7981 */ /* 0x000f28000c1e1900 */
[----:B------:R-:W5:Y:S01]  /*0270*/  LDG.E R28, desc[UR4][R4.64+-0x4] ;  /* 0xfffffc04041c7981 */ /* 0x000f62000c1e1900 */
[----:B0-----:R-:W-:-:S05]  /*0280*/  IMAD.WIDE R16, R18, 0x4, R16 ;  /* 0x0000000412107825 */ /* 0x001fca00078e0210 */
[----:B------:R0:W2:Y:S01]  /*0290*/  LDG.E R26, desc[UR4][R16.64] ;  /* 0x00000004101a7981 */ /* 0x0000a2000c1e1900 */
[----:B------:R-:W-:-:S04]  /*02a0*/  IMAD.WIDE R14, R3, 0x4, R16 ;  /* 0x00000004030e7825 */ /* 0x000fc800078e0210 */
[C---:B------:R-:W-:Y:S02]  /*02b0*/  IMAD.WIDE R6, R3.reuse, 0x4, R14 ;  /* 0x0000000403067825 */ /* 0x040fe400078e020e */
[----:B------:R-:W3:Y:S02]  /*02c0*/  LDG.E R14, desc[UR4][R14.64] ;  /* 0x000000040e0e7981 */ /* 0x000ee4000c1e1900 */
[C---:B------:R-:W-:Y:S02]  /*02d0*/  IMAD.WIDE R10, R3.reuse, 0x4, R6 ;  /* 0x00000004030a7825 */ /* 0x040fe400078e0206 */
[----:B------:R-:W4:Y:S02]  /*02e0*/  LDG.E R6, desc[UR4][R6.64] ;  /* 0x0000000406067981 */ /* 0x000f24000c1e1900 */
[C---:B------:R-:W-:Y:S02]  /*02f0*/  IMAD.WIDE R8, R3.reuse, 0x4, R10 ;  /* 0x0000000403087825 */ /* 0x040fe400078e020a */
[----:B------:R-:W5:Y:S02]  /*0300*/  LDG.E R10, desc[UR4][R10.64] ;  /* 0x000000040a0a7981 */ /* 0x000f64000c1e1900 */
[----:B------:R-:W-:-:S02]  /*0310*/  IMAD.WIDE R12, R3, 0x4, R8 ;  /* 0x00000004030c7825 */ /* 0x000fc400078e0208 */
[----:B------:R-:W5:Y:S04]  /*0320*/  LDG.E R7, desc[UR4][R4.64] ;  /* 0x0000000404077981 */ /* 0x000f68000c1e1900 */
[----:B------:R-:W5:Y:S01]  /*0330*/  LDG.E R8, desc[UR4][R8.64] ;  /* 0x0000000408087981 */ /* 0x000f62000c1e1900 */
[----:B0-----:R-:W-:-:S03]  /*0340*/  IMAD.WIDE R16, R3, 0x4, R12 ;  /* 0x0000000403107825 */ /* 0x001fc600078e020c */
[----:B------:R-:W5:Y:S04]  /*0350*/  LDG.E R12, desc[UR4][R12.64] ;  /* 0x000000040c0c7981 */ /* 0x000f68000c1e1900 */
[----:B------:R-:W5:Y:S04]  /*0360*/  LDG.E R15, desc[UR4][R16.64] ;  /* 0x00000004100f7981 */ /* 0x000f68000c1e1900 */
[----:B------:R-:W5:Y:S04]  /*0370*/  LDG.E R9, desc[UR4][R4.64+0x4] ;  /* 0x0000040404097981 */ /* 0x000f68000c1e1900 */
[----:B------:R-:W5:Y:S01]  /*0380*/  LDG.E R11, desc[UR4][R4.64+0xc] ;  /* 0x00000c04040b7981 */ /* 0x000f62000c1e1900 */
[----:B--2---:R-:W-:Y:S01]  /*0390*/  FFMA R26, R25, R26, R24 ;  /* 0x0000001a191a7223 */ /* 0x004fe20000000018 */
[----:B------:R-:W-:-:S02]  /*03a0*/  IMAD.WIDE R24, R3, 0x4, R16 ;  /* 0x0000000403187825 */ /* 0x000fc400078e0210 */
[----:B------:R-:W2:Y:S04]  /*03b0*/  LDG.E R16, desc[UR4][R4.64+0x8] ;  /* 0x0000080404107981 */ /* 0x000ea8000c1e1900 */
[----:B------:R-:W2:Y:S01]  /*03c0*/  LDG.E R24, desc[UR4][R24.64] ;  /* 0x0000000418187981 */ /* 0x000ea2000c1e1900 */
[----:B---3--:R-:W-:Y:S01]  /*03d0*/  FFMA R14, R23, R14, R26 ;  /* 0x0000000e170e7223 */ /* 0x008fe2000000001a */
[----:B------:R-:W-:-:S03]  /*03e0*/  IADD3 R22, PT, PT, R22, 0x8, RZ ;  /* 0x0000000816167810 */ /* 0x000fc60007ffe0ff */
[----:B----4-:R-:W-:Y:S01]  /*03f0*/  FFMA R29, R29, R6, R14 ;  /* 0x000000061d1d7223 */ /* 0x010fe2000000000e */
[----:B------:R-:W-:-:S03]  /*0400*/  ISETP.NE.AND P1, PT, R22, RZ, PT ;  /* 0x000000ff1600720c */ /* 0x000fc60003f25270 */
[----:B-----5:R-:W-:Y:S01]  /*0410*/  FFMA R10, R28, R10, R29 ;  /* 0x0000000a1c0a7223 */ /* 0x020fe2000000001d */
[----:B------:R-:W-:-:S03]  /*0420*/  IADD3 R6, P2, PT, R4, 0x20, RZ ;  /* 0x0000002004067810 */ /* 0x000fc60007f5e0ff */
[----:B------:R-:W-:Y:S01]  /*0430*/  FFMA R8, R7, R8, R10 ;  /* 0x0000000807087223 */ /* 0x000fe2000000000a */
[----:B------:R-:W-:Y:S02]  /*0440*/  IADD3.X R7, PT, PT, RZ, R5, RZ, P2, !PT ;  /* 0x00000005ff077210 */ /* 0x000fe400017fe4ff */
[----:B------:R-:W-:Y:S01]  /*0450*/  LEA R18, R3, R18, 0x3 ;  /* 0x0000001203127211 */ /* 0x000fe200078e18ff */
[----:B------:R-:W-:-:S04]  /*0460*/  FFMA R9, R9, R12, R8 ;  /* 0x0000000c09097223 */ /* 0x000fc80000000008 */
[----:B--2---:R-:W-:-:S04]  /*0470*/  FFMA R16, R16, R15, R9 ;  /* 0x0000000f10107223 */ /* 0x004fc80000000009 */
[----:B------:R-:W-:Y:S01]  /*0480*/  FFMA R24, R11, R24, R16 ;  /* 0x000000180b187223 */ /* 0x000fe20000000010 */
[----:B------:R-:W-:Y:S06]  /*0490*/  @P1 BRA `(.L_x_2) ;  /* 0xfffffffc005c1947 */ /* 0x000fec000383ffff */
.L_x_1:
[----:B------:R-:W-:Y:S05]  /*04a0*/  @!P0 BRA `(.L_x_0) ;  /* 0x0000000000fc8947 */ /* 0x000fea0003800000 */
[----:B------:R-:W-:Y:S02]  /*04b0*/  ISETP.GE.U32.AND P1, PT, R27, 0x4, PT ;  /* 0x000000041b00780c */ /* 0x000fe40003f26070 */
[----:B------:R-:W-:-:S04]  /*04c0*/  LOP3.LUT R16, R2, 0x3, RZ, 0xc0, !PT ;  /* 0x0000000302107812 */ /* 0x000fc800078ec0ff */
[----:B------:R-:W-:-:S07]  /*04d0*/  ISETP.NE.AND P0, PT, R16, RZ, PT ;  /* 0x000000ff1000720c */ /* 0x000fce0003f05270 */
[----:B------:R-:W-:Y:S06]  /*04e0*/  @!P1 BRA `(.L_x_3) ;  /* 0x00000000006c9947 */ /* 0x000fec0003800000 */
[----:B------:R-:W0:Y:S01]  /*04f0*/  LDC.64 R6, c[0x0][0x398] ;  /* 0x0000e600ff067b82 */ /* 0x000e220000000a00 */
[----:B------:R-:W1:Y:S01]  /*0500*/  LDCU.64 UR6, c[0x0][0x390] ;  /* 0x00007200ff0677ac */ /* 0x000e620008000a00 */
[----:B------:R-:W-:Y:S01]  /*0510*/  IMAD R9, R21, R3, R0 ;  /* 0x0000000315097224 */ /* 0x000fe200078e0200 */
[CC--:B------:R-:W-:Y:S02]  /*0520*/  IADD3 R5, PT, PT, R20.reuse, R21.reuse, RZ ;  /* 0x0000001514057210 */ /* 0x0c0fe40007ffe0ff */
[----:B------:R-:W-:-:S03]  /*0530*/  IADD3 R10, P1, PT, R20, R21, RZ ;  /* 0x00000015140a7210 */ /* 0x000fc60007f3e0ff */
[----:B------:R-:W2:Y:S01]  /*0540*/  LDC.64 R14, c[0x0][0x390] ;  /* 0x0000e400ff0e7b82 */ /* 0x000ea20000000a00 */
[----:B0-----:R-:W-:-:S04]  /*0550*/  IMAD.WIDE R6, R9, 0x4, R6 ;  /* 0x0000000409067825 */ /* 0x001fc800078e0206 */
[----:B------:R-:W-:Y:S02]  /*0560*/  IMAD.WIDE R8, R3, 0x4, R6 ;  /* 0x0000000403087825 */ /* 0x000fe400078e0206 */
[----:B------:R-:W3:Y:S02]  /*0570*/  LDG.E R6, desc[UR4][R6.64] ;  /* 0x0000000406067981 */ /* 0x000ee4000c1e1900 */
[----:B--2---:R-:W-:Y:S01]  /*0580*/  IMAD.WIDE.U32 R14, R5, 0x4, R14 ;  /* 0x00000004050e7825 */ /* 0x004fe200078e000e */
[----:B------:R-:W-:Y:S02]  /*0590*/  IADD3.X R5, PT, PT, RZ, RZ, RZ, P1, !PT ;  /* 0x000000ffff057210 */ /* 0x000fe40000ffe4ff */
[----:B-1----:R-:W-:-:S03]  /*05a0*/  LEA R4, P1, R10, UR6, 0x2 ;  /* 0x000000060a047c11 */ /* 0x002fc6000f8210ff */
[----:B------:R-:W3:Y:S01]  /*05b0*/  LDG.E R15, desc[UR4][R14.64] ;  /* 0x000000040e0f7981 */ /* 0x000ee2000c1e1900 */
[----:B------:R-:W-:Y:S01]  /*05c0*/  LEA.HI.X R5, R10, UR7, R5, 0x2, P1 ;  /* 0x000000070a057c11 */ /* 0x000fe200088f1405 */
[C---:B------:R-:W-:Y:S02]  /*05d0*/  IMAD.WIDE R10, R3.reuse, 0x4, R8 ;  /* 0x00000004030a7825 */ /* 0x040fe400078e0208 */
[----:B------:R-:W2:Y:S04]  /*05e0*/  LDG.E R8, desc[UR4][R8.64] ;  /* 0x0000000408087981 */ /* 0x000ea8000c1e1900 */
[----:B------:R-:W2:Y:S01]  /*05f0*/  LDG.E R17, desc[UR4][R4.64+0x4] ;  /* 0x0000040404117981 */ /* 0x000ea2000c1e1900 */
[----:B------:R-:W-:-:S03]  /*0600*/  IMAD.WIDE R12, R3, 0x4, R10 ;  /* 0x00000004030c7825 */ /* 0x000fc600078e020a */
[----:B------:R-:W4:Y:S04]  /*0610*/  LDG.E R22, desc[UR4][R10.64] ;  /* 0x000000040a167981 */ /* 0x000f28000c1e1900 */
[----:B------:R-:W4:Y:S04]  /*0620*/  LDG.E R18, desc[UR4][R4.64+0x8] ;  /* 0x0000080404127981 */ /* 0x000f28000c1e1900 */
[----:B------:R-:W5:Y:S04]  /*0630*/  LDG.E R26, desc[UR4][R4.64+0xc] ;  /* 0x00000c04041a7981 */ /* 0x000f68000c1e1900 */
[----:B------:R-:W5:Y:S01]  /*0640*/  LDG.E R12, desc[UR4][R12.64] ;  /* 0x000000040c0c7981 */ /* 0x000f62000c1e1900 */
[----:B------:R-:W-:Y:S01]  /*0650*/  IADD3 R21, PT, PT, R21, 0x4, RZ ;  /* 0x0000000415157810 */ /* 0x000fe20007ffe0ff */
[----:B---3--:R-:W-:-:S04]  /*0660*/  FFMA R24, R15, R6, R24 ;  /* 0x000000060f187223 */ /* 0x008fc80000000018 */
[----:B--2---:R-:W-:-:S04]  /*0670*/  FFMA R17, R17, R8, R24 ;  /* 0x0000000811117223 */ /* 0x004fc80000000018 */
[----:B----4-:R-:W-:-:S04]  /*0680*/  FFMA R17, R18, R22, R17 ;  /* 0x0000001612117223 */ /* 0x010fc80000000011 */
[----:B-----5:R-:W-:-:S07]  /*0690*/  FFMA R24, R26, R12, R17 ;  /* 0x0000000c1a187223 */ /* 0x020fce0000000011 */
.L_x_3:
[----:B------:R-:W-:Y:S05]  /*06a0*/  @!P0 BRA `(.L_x_0) ;  /* 0x00000000007c8947 */ /* 0x000fea0003800000 */
[----:B------:R-:W-:Y:S01]  /*06b0*/  ISETP.NE.AND P1, PT, R16, 0x1, PT ;  /* 0x000000011000780c */ /* 0x000fe20003f25270 */
[----:B------:R-:W0:Y:S01]  /*06c0*/  LDC.64 R12, c[0x0][0x390] ;  /* 0x0000e400ff0c7b82 */ /* 0x000e220000000a00 */
[----:B------:R-:W-:-:S04]  /*06d0*/  LOP3.LUT R2, R2, 0x1, RZ, 0xc0, !PT ;  /* 0x0000000102027812 */ /* 0x000fc800078ec0ff */
[----:B------:R-:W-:-:S03]  /*06e0*/  ISETP.NE.U32.AND P0, PT, R2, 0x1, PT ;  /* 0x000000010200780c */ /* 0x000fc60003f05070 */
[----:B------:R-:W1:Y:S04]  /*06f0*/  LDC.64 R10, c[0x0][0x398] ;  /* 0x0000e600ff0a7b82 */ /* 0x000e680000000a00 */
[CC--:B------:R-:W-:Y:S02]  /*0700*/  @P1 IADD3 R15, PT, PT, R20.reuse, R21.reuse, RZ ;  /* 0x00000015140f1210 */ /* 0x0c0fe40007ffe0ff */
[----:B------:R-:W-:Y:S02]  /*0710*/  @P1 IADD3 R2, P2, PT, R20, R21, RZ ;  /* 0x0000001514021210 */ /* 0x000fe40007f5e0ff */
[----:B------:R-:W2:Y:S02]  /*0720*/  @P1 LDC.64 R4, c[0x0][0x390] ;  /* 0x0000e400ff041b82 */ /* 0x000ea40000000a00 */
[----:B------:R-:W-:-:S06]  /*0730*/  @P1 IADD3.X R14, PT, PT, RZ, RZ, RZ, P2, !PT ;  /* 0x000000ffff0e1210 */ /* 0x000fcc00017fe4ff */
[----:B------:R-:W3:Y:S01]  /*0740*/  LDC.64 R6, c[0x0][0x390] ;  /* 0x0000e400ff067b82 */ /* 0x000ee20000000a00 */
[----:B0-----:R-:W-:-:S04]  /*0750*/  @P1 IMAD.WIDE.U32 R12, R15, 0x4, R12 ;  /* 0x000000040f0c1825 */ /* 0x001fc800078e000c */
[C---:B------:R-:W-:Y:S01]  /*0760*/  @P1 IMAD R15, R21.reuse, R3, R0 ;  /* 0x00000003150f1224 */ /* 0x040fe200078e0200 */
[----:B------:R-:W-:Y:S01]  /*0770*/  @P1 IADD3 R21, PT, PT, R21, 0x2, RZ ;  /* 0x0000000215151810 */ /* 0x000fe20007ffe0ff */
[----:B------:R-:W4:Y:S01]  /*0780*/  @P1 LDG.E R13, desc[UR4][R12.64] ;  /* 0x000000040c0d1981 */ /* 0x000f22000c1e1900 */
[----:B------:R-:W0:Y:S01]  /*0790*/  LDC.64 R8, c[0x0][0x398] ;  /* 0x0000e600ff087b82 */ /* 0x000e220000000a00 */
[----:B-1----:R-:W-:Y:S01]  /*07a0*/  @P1 IMAD.WIDE R10, R15, 0x4, R10 ;  /* 0x000000040f0a1825 */ /* 0x002fe200078e020a */
[----:B------:R-:W-:Y:S02]  /*07b0*/  @!P0 IADD3 R17, PT, PT, R20, R21, RZ ;  /* 0x0000001514118210 */ /* 0x000fe40007ffe0ff */
[----:B--2---:R-:W-:Y:S01]  /*07c0*/  @P1 LEA R4, P2, R2, R4, 0x2 ;  /* 0x0000000402041211 */ /* 0x004fe200078410ff */
[----:B------:R-:W-:-:S03]  /*07d0*/  @!P0 IMAD R21, R21, R3, R0 ;  /* 0x0000000315158224 */ /* 0x000fc600078e0200 */
[----:B------:R-:W-:Y:S01]  /*07e0*/  @P1 LEA.HI.X R5, R2, R5, R14, 0x2, P2 ;  /* 0x0000000502051211 */ /* 0x000fe200010f140e */
[----:B------:R-:W-:Y:S01]  /*07f0*/  @P1 IMAD.WIDE R14, R3, 0x4, R10 ;  /* 0x00000004030e1825 */ /* 0x000fe200078e020a */
[----:B------:R-:W4:Y:S03]  /*0800*/  @P1 LDG.E R2, desc[UR4][R10.64] ;  /* 0x000000040a021981 */ /* 0x000f26000c1e1900 */
[----:B---3--:R-:W-:Y:S01]  /*0810*/  @!P0 IMAD.WIDE.U32 R6, R17, 0x4, R6 ;  /* 0x0000000411068825 */ /* 0x008fe200078e0006 */
[----:B------:R-:W2:Y:S04]  /*0820*/  @P1 LDG.E R5, desc[UR4][R4.64+0x4] ;  /* 0x0000040404051981 */ /* 0x000ea8000c1e1900 */
[----:B------:R-:W2:Y:S01]  /*0830*/  @P1 LDG.E R14, desc[UR4][R14.64] ;  /* 0x000000040e0e1981 */ /* 0x000ea2000c1e1900 */
[----:B0-----:R-:W-:-:S03]  /*0840*/  @!P0 IMAD.WIDE R8, R21, 0x4, R8 ;  /* 0x0000000415088825 */ /* 0x001fc600078e0208 */
[----:B------:R-:W3:Y:S04]  /*0850*/  @!P0 LDG.E R7, desc[UR4][R6.64] ;  /* 0x0000000406078981 */ /* 0x000ee8000c1e1900 */
[----:B------:R-:W3:Y:S01]  /*0860*/  @!P0 LDG.E R8, desc[UR4][R8.64] ;  /* 0x0000000408088981 */ /* 0x000ee2000c1e1900 */
[----:B----4-:R-:W-:-:S04]  /*0870*/  @P1 FFMA R2, R13, R2, R24 ;  /* 0x000000020d021223 */ /* 0x010fc80000000018 */
[----:B--2---:R-:W-:-:S04]  /*0880*/  @P1 FFMA R24, R5, R14, R2 ;  /* 0x0000000e05181223 */ /* 0x004fc80000000002 */
[----:B---3--:R-:W-:-:S07]  /*0890*/  @!P0 FFMA R24, R7, R8, R24 ;  /* 0x0000000807188223 */ /* 0x008fce0000000018 */
.L_x_0:
[----:B------:R-:W0:Y:S01]  /*08a0*/  LDC.64 R4, c[0x0][0x3a0] ;  /* 0x0000e800ff047b82 */ /* 0x000e220000000a00 */
[----:B------:R-:W-:-:S04]  /*08b0*/  IMAD R3, R19, R3, R0 ;  /* 0x0000000313037224 */ /* 0x000fc800078e0200 */
[----:B0-----:R-:W-:-:S05]  /*08c0*/  IMAD.WIDE R2, R3, 0x4, R4 ;  /* 0x0000000403027825 */ /* 0x001fca00078e0204 */
[----:B------:R-:W-:Y:S01]  /*08d0*/  STG.E desc[UR4][R2.64], R24 ;  /* 0x0000001802007986 */ /* 0x000fe2000c101904 */
[----:B------:R-:W-:Y:S05]  /*08e0*/  EXIT ;  /* 0x000000000000794d */ /* 0x000fea0003800000 */
.L_x_4:
[----:B------:R-:W-:-:S00]  /*08f0*/  BRA `(.L_x_4) ;  /* 0xfffffffc00fc7947 */ /* 0x000fc0000383ffff */
[----:B------:R-:W-:-:S00]  /*0900*/  NOP ;  /* 0x0000000000007918 */ /* 0x000fc00000000000 */
[----:B------:R-:W-:-:S00]  /*0910*/  NOP ;  /* 0x0000000000007918 */ /* 0x000fc00000000000 */
[----:B------:R-:W-:-:S00]  /*0920*/  NOP ;  /* 0x0000000000007918 */ /* 0x000fc00000000000 */
[----:B------:R-:W-:-:S00]  /*0930*/  NOP ;  /* 0x0000000000007918 */ /* 0x000fc00000000000 */
[----:B------:R-:W-:-:S00]  /*0940*/  NOP ;  /* 0x0000000000007918 */ /* 0x000fc00000000000 */
[----:B------:R-:W-:-:S00]  /*0950*/  NOP ;  /* 0x0000000000007918 */ /* 0x000fc00000000000 */
[----:B------:R-:W-:-:S00]  /*0960*/  NOP ;  /* 0x0000000000007918 */ /* 0x000fc00000000000 */
[----:B------:R-:W-:-:S00]  /*0970*/  NOP ;  /* 0x0000000000007918 */ /* 0x000fc00000000000 */
.L_x_11:


//--------------------- .text._Z20multiplicarMatrices2iiiPKfS0_Pf --------------------------
	.section	.text._Z20multiplicarMatrices2iiiPKfS0_Pf,"ax",@progbits
	.align	128
        .global         _Z20multiplicarMatrices2iiiPKfS0_Pf
        .type           _Z20multiplicarMatrices2iiiPKfS0_Pf,@function
        .size           _Z20multiplicarMatrices2iiiPKfS0_Pf,(.L_x_12 - _Z20multiplicarMatrices2iiiPKfS0_Pf)
        .other          _Z20multiplicarMatrices2iiiPKfS0_Pf,@"STO_CUDA_ENTRY STV_DEFAULT"
_Z20multiplicarMatrices2iiiPKfS0_Pf:
.text._Z20multiplicarMatrices2iiiPKfS0_Pf:
[----:B------:R-:W-:Y:S01]  /*0000*/  LDC R1, c[0x0][0x37c] ;  /* 0x0000df00ff017b82 */ /* 0x000fe20000000800 */
[----:B------:R-:W0:Y:S07]  /*0010*/  S2R R6, SR_TID.X ;  /* 0x0000000000067919 */ /* 0x000e2e0000002100 */
[----:B------:R-:W1:Y:S01]  /*0020*/  LDC R12, c[0x0][0x364] ;  /* 0x0000d900ff0c7b82 */ /* 0x000e620000000800 */
[----:B------:R-:W2:Y:S01]  /*0030*/  LDCU UR10, c[0x0][0x388] ;  /* 0x00007100ff0a77ac */ /* 0x000ea20008000800 */
[----:B------:R-:W1:Y:S01]  /*0040*/  S2R R7, SR_TID.Y ;  /* 0x0000000000077919 */ /* 0x000e620000002200 */
[----:B------:R-:W3:Y:S05]  /*0050*/  LDCU.64 UR8, c[0x0][0x358] ;  /* 0x00006b00ff0877ac */ /* 0x000eea0008000a00 */
[----:B------:R-:W0:Y:S08]  /*0060*/  S2UR UR5, SR_CTAID.X ;  /* 0x00000000000579c3 */ /* 0x000e300000002500 */
[----:B------:R-:W0:Y:S08]  /*0070*/  LDC R5, c[0x0][0x360] ;  /* 0x0000d800ff057b82 */ /* 0x000e300000000800 */
[----:B------:R-:W1:Y:S08]  /*0080*/  S2UR UR4, SR_CTAID.Y ;  /* 0x00000000000479c3 */ /* 0x000e700000002600 */
[----:B------:R-:W4:Y:S01]  /*0090*/  LDC.64 R2, c[0x0][0x380] ;  /* 0x0000e000ff027b82 */ /* 0x000f220000000a00 */
[----:B0-----:R-:W-:-:S05]  /*00a0*/  IMAD R6, R5, UR5, R6 ;  /* 0x0000000505067c24 */ /* 0x001fca000f8e0206 */
[----:B--2---:R-:W-:Y:S01]  /*00b0*/  ISETP.GE.AND P0, PT, R6, UR10, PT ;  /* 0x0000000a06007c0c */ /* 0x004fe2000bf06270 */
[----:B-1----:R-:W-:-:S04]  /*00c0*/  IMAD R7, R12, UR4, R7 ;  /* 0x000000040c077c24 */ /* 0x002fc8000f8e0207 */
[C---:B------:R-:W-:Y:S01]  /*00d0*/  IMAD R4, R7.reuse, UR10, RZ ;  /* 0x0000000a07047c24 */ /* 0x040fe2000f8e02ff */
[C---:B------:R-:W-:Y:S02]  /*00e0*/  ISETP.GE.AND P1, PT, R7.reuse, UR10, PT ;  /* 0x0000000a07007c0c */ /* 0x040fe4000bf26270 */
[C---:B----4-:R-:W-:Y:S01]  /*00f0*/  ISETP.GE.OR P0, PT, R7.reuse, R2, P0 ;  /* 0x000000020700720c */ /* 0x050fe20000706670 */
[-C--:B------:R-:W-:Y:S01]  /*0100*/  IMAD R0, R7, R3.reuse, R6 ;  /* 0x0000000307007224 */ /* 0x080fe200078e0206 */
[----:B------:R-:W-:-:S11]  /*0110*/  ISETP.GE.OR P1, PT, R6, R3, P1 ;  /* 0x000000030600720c */ /* 0x000fd60000f26670 */
[----:B------:R-:W0:Y:S01]  /*0120*/  @!P0 LDC.64 R8, c[0x0][0x390] ;  /* 0x0000e400ff088b82 */ /* 0x000e220000000a00 */
[----:B------:R-:W-:-:S07]  /*0130*/  @!P0 IADD3 R13, PT, PT, R6, R4, RZ ;  /* 0x00000004060d8210 */ /* 0x000fce0007ffe0ff */
[----:B------:R-:W1:Y:S01]  /*0140*/  @!P1 LDC.64 R10, c[0x0][0x398] ;  /* 0x0000e600ff0a9b82 */ /* 0x000e620000000a00 */
[----:B0-----:R-:W-:-:S06]  /*0150*/  @!P0 IMAD.WIDE R8, R13, 0x4, R8 ;  /* 0x000000040d088825 */ /* 0x001fcc00078e0208 */
[----:B---3--:R-:W2:Y:S01]  /*0160*/  @!P0 LDG.E R8, desc[UR8][R8.64] ;  /* 0x0000000808088981 */ /* 0x008ea2000c1e1900 */
[----:B-1----:R-:W-:-:S06]  /*0170*/  @!P1 IMAD.WIDE R10, R0, 0x4, R10 ;  /* 0x00000004000a9825 */ /* 0x002fcc00078e020a */
[----:B------:R-:W3:Y:S01]  /*0180*/  @!P1 LDG.E R10, desc[UR8][R10.64] ;  /* 0x000000080a0a9981 */ /* 0x000ee2000c1e1900 */
[----:B------:R-:W0:Y:S01]  /*0190*/  S2UR UR5, SR_CgaCtaId ;  /* 0x00000000000579c3 */ /* 0x000e220000008800 */
[----:B------:R-:W-:Y:S01]  /*01a0*/  IMAD R5, R12, UR10, RZ ;  /* 0x0000000a0c057c24 */ /* 0x000fe2000f8e02ff */
[----:B------:R-:W-:-:S04]  /*01b0*/  UMOV UR4, 0x400 ;  /* 0x0000040000047882 */ /* 0x000fc80000000000 */
[----:B------:R-:W-:Y:S01]  /*01c0*/  SHF.L.U32 R15, R5, 0x2, RZ ;  /* 0x00000002050f7819 */ /* 0x000fe200000006ff */
[----:B0-----:R-:W-:-:S06]  /*01d0*/  ULEA UR5, UR5, UR4, 0x18 ;  /* 0x0000000405057291 */ /* 0x001fcc000f8ec0ff */
[----:B------:R-:W-:Y:S02]  /*01e0*/  IADD3 R5, PT, PT, R15, UR5, RZ ;  /* 0x000000050f057c10 */ /* 0x000fe4000fffe0ff */
[----:B------:R-:W-:-:S03]  /*01f0*/  @!P0 LEA R13, R13, UR5, 0x2 ;  /* 0x000000050d0d8c11 */ /* 0x000fc6000f8e10ff */
[----:B------:R-:W-:Y:S01]  /*0200*/  @!P1 IMAD R17, R0, 0x4, R5 ;  /* 0x0000000400119824 */ /* 0x000fe200078e0205 */
[----:B------:R-:W-:-:S04]  /*0210*/  ISETP.GE.AND P2, PT, R6, R3, PT ;  /* 0x000000030600720c */ /* 0x000fc80003f46270 */
[----:B------:R-:W-:Y:S01]  /*0220*/  ISETP.GE.OR P2, PT, R7, R2, P2 ;  /* 0x000000020700720c */ /* 0x000fe20001746670 */
[----:B--2---:R0:W-:Y:S04]  /*0230*/  @!P0 STS [R13], R8 ;  /* 0x000000080d008388 */ /* 0x0041e80000000800 */
[----:B---3--:R0:W-:Y:S01]  /*0240*/  @!P1 STS [R17], R10 ;  /* 0x0000000a11009388 */ /* 0x0081e20000000800 */
[----:B------:R-:W-:Y:S07]  /*0250*/  BAR.SYNC.DEFER_BLOCKING 0x0 ;  /* 0x0000000000007b1d */ /* 0x000fee0000010000 */
[----:B------:R-:W-:Y:S05]  /*0260*/  @P2 EXIT ;  /* 0x000000000000294d */ /* 0x000fea0003800000 */
[----:B------:R-:W-:Y:S01]  /*0270*/  UISETP.GE.AND UP0, UPT, UR10, 0x1, UPT ;  /* 0x000000010a00788c */ /* 0x000fe2000bf06270 */
[----:B------:R-:W-:-:S08]  /*0280*/  HFMA2 R2, -RZ, RZ, 0, 0 ;  /* 0x00000000ff027431 */ /* 0x000fd000000001ff */
[----:B------:R-:W-:Y:S05]  /*0290*/  BRA.U !UP0, `(.L_x_5) ;  /* 0x00000005088c7547 */ /* 0x000fea000b800000 */
[----:B------:R-:W-:Y:S01]  /*02a0*/  UISETP.GE.U32.AND UP1, UPT, UR10, 0x8, UPT ;  /* 0x000000080a00788c */ /* 0x000fe2000bf26070 */
[----:B------:R-:W-:Y:S01]  /*02b0*/  MOV R2, RZ ;  /* 0x000000ff00027202 */ /* 0x000fe20000000f00 */
[----:B------:R-:W-:Y:S01]  /*02c0*/  ULOP3.LUT UR6, UR10, 0x7, URZ, 0xc0, !UPT ;  /* 0x000000070a067892 */ /* 0x000fe2000f8ec0ff */
[----:B------:R-:W-:-:S03]  /*02d0*/  UMOV UR4, URZ ;  /* 0x000000ff00047c82 */ /* 0x000fc60008000000 */
[----:B------:R-:W-:-:S03]  /*02e0*/  UISETP.NE.AND UP0, UPT, UR6, URZ, UPT ;  /* 0x000000ff0600728c */ /* 0x000fc6000bf05270 */
[----:B------:R-:W-:Y:S08]  /*02f0*/  BRA.U !UP1, `(.L_x_6) ;  /* 0x0000000109ac7547 */ /* 0x000ff0000b800000 */
[----:B0-----:R-:W-:Y:S01]  /*0300*/  IMAD R8, R6, 0x4, R15 ;  /* 0x0000000406087824 */ /* 0x001fe200078e020f */
[----:B------:R-:W-:Y:S01]  /*0310*/  LEA R7, R4, UR5, 0x2 ;  /* 0x0000000504077c11 */ /* 0x000fe2000f8e10ff */
[----:B------:R-:W-:Y:S01]  /*0320*/  ULOP3.LUT UR4, UR10, 0x7ffffff8, URZ, 0xc0, !UPT ;  /* 0x7ffffff80a047892 */ /* 0x000fe2000f8ec0ff */
[----:B------:R-:W-:Y:S02]  /*0330*/  MOV R2, RZ ;  /* 0x000000ff00027202 */ /* 0x000fe40000000f00 */
[----:B------:R-:W-:Y:S01]  /*0340*/  IADD3 R8, PT, PT, R8, UR5, RZ ;  /* 0x0000000508087c10 */ /* 0x000fe2000fffe0ff */
[----:B------:R-:W-:Y:S01]  /*0350*/  VIADD R7, R7, 0x10 ;  /* 0x0000001007077836 */ /* 0x000fe20000000000 */
[----:B------:R-:W-:-:S12]  /*0360*/  UIADD3 UR7, UPT, UPT, -UR4, URZ, URZ ;  /* 0x000000ff04077290 */ /* 0x000fd8000fffe1ff */
.L_x_7:
[C---:B------:R-:W-:Y:S01]  /*0370*/  LEA R20, R3.reuse, R8, 0x2 ;  /* 0x0000000803147211 */ /* 0x040fe200078e10ff */
[----:B------:R-:W-:Y:S01]  /*0380*/  LDS R19, [R7+-0x10] ;  /* 0xfffff00007137984 */ /* 0x000fe20000000800 */
[----:B------:R-:W-:Y:S02]  /*0390*/  UIADD3 UR7, UPT, UPT, UR7, 0x8, URZ ;  /* 0x0000000807077890 */ /* 0x000fe4000fffe0ff */
[C---:B------:R-:W-:Y:S01]  /*03a0*/  LEA R14, R3.reuse, R20, 0x2 ;  /* 0x00000014030e7211 */ /* 0x040fe200078e10ff */
[----:B------:R0:W1:Y:S01]  /*03b0*/  LDS R18, [R8] ;  /* 0x0000000008127984 */ /* 0x0000620000000800 */
[----:B------:R-:W-:Y:S02]  /*03c0*/  UISETP.NE.AND UP1, UPT, UR7, URZ, UPT ;  /* 0x000000ff0700728c */ /* 0x000fe4000bf25270 */
[C---:B------:R-:W-:Y:S01]  /*03d0*/  LEA R22, R3.reuse, R14, 0x2 ;  /* 0x0000000e03167211 */ /* 0x040fe200078e10ff */
[----:B------:R-:W-:Y:S04]  /*03e0*/  LDS R9, [R7+-0xc] ;  /* 0xfffff40007097984 */ /* 0x000fe80000000800 */
[----:B------:R-:W2:Y:S01]  /*03f0*/  LDS R20, [R20] ;  /* 0x0000000014147984 */ /* 0x000ea20000000800 */
[----:B------:R-:W-:-:S02]  /*0400*/  IMAD R26, R3, 0x4, R22 ;  /* 0x00000004031a7824 */ /* 0x000fc400078e0216 */
[C---:B0-----:R-:W-:Y:S01]  /*0410*/  IMAD R8, R3.reuse, 0x20, R8 ;  /* 0x0000002003087824 */ /* 0x041fe200078e0208 */
[----:B------:R-:W-:Y:S02]  /*0420*/  LDS R12, [R7+-0x8] ;  /* 0xfffff800070c7984 */ /* 0x000fe40000000800 */
[C---:B------:R-:W-:Y:S02]  /*0430*/  LEA R24, R3.reuse, R26, 0x2 ;  /* 0x0000001a03187211 */ /* 0x040fe400078e10ff */
[----:B------:R-:W0:Y:S02]  /*0440*/  LDS R23, [R14] ;  /* 0x000000000e177984 */ /* 0x000e240000000800 */
[C---:B------:R-:W-:Y:S02]  /*0450*/  LEA R28, R3.reuse, R24, 0x2 ;  /* 0x00000018031c7211 */ /* 0x040fe400078e10ff */
[----:B------:R-:W-:Y:S02]  /*0460*/  LDS R11, [R7+-0x4] ;  /* 0xfffffc00070b7984 */ /* 0x000fe40000000800 */
[----:B------:R-:W-:-:S02]  /*0470*/  LEA R15, R3, R28, 0x2 ;  /* 0x0000001c030f7211 */ /* 0x000fc400078e10ff */
[----:B------:R-:W3:Y:S04]  /*0480*/  LDS R22, [R22] ;  /* 0x0000000016167984 */ /* 0x000ee80000000800 */
[----:B------:R-:W-:Y:S04]  /*0490*/  LDS R10, [R7] ;  /* 0x00000000070a7984 */ /* 0x000fe80000000800 */
[----:B------:R-:W4:Y:S04]  /*04a0*/  LDS R21, [R26] ;  /* 0x000000001a157984 */ /* 0x000f280000000800 */
[----:B------:R-:W-:Y:S04]  /*04b0*/  LDS R13, [R7+0x4] ;  /* 0x00000400070d7984 */ /* 0x000fe80000000800 */
[----:B------:R-:W5:Y:S01]  /*04c0*/  LDS R24, [R24] ;  /* 0x0000000018187984 */ /* 0x000f620000000800 */
[----:B-1----:R-:W-:-:S03]  /*04d0*/  FFMA R18, R19, R18, R2 ;  /* 0x0000001213127223 */ /* 0x002fc60000000002 */
[----:B------:R-:W-:Y:S04]  /*04e0*/  LDS R16, [R7+0x8] ;  /* 0x0000080007107984 */ /* 0x000fe80000000800 */
[----:B------:R-:W1:Y:S01]  /*04f0*/  LDS R17, [R28] ;  /* 0x000000001c117984 */ /* 0x000e620000000800 */
[----:B--2---:R-:W-:-:S03]  /*0500*/  FFMA R9, R9, R20, R18 ;  /* 0x0000001409097223 */ /* 0x004fc60000000012 */
[----:B------:R2:W-:Y:S04]  /*0510*/  LDS R14, [R7+0xc] ;  /* 0x00000c00070e7984 */ /* 0x0005e80000000800 */
[----:B------:R-:W1:Y:S01]  /*0520*/  LDS R15, [R15] ;  /* 0x000000000f0f7984 */ /* 0x000e620000000800 */
[----:B0-----:R-:W-:Y:S01]  /*0530*/  FFMA R12, R12, R23, R9 ;  /* 0x000000170c0c7223 */ /* 0x001fe20000000009 */
[----:B--2---:R-:W-:-:S03]  /*0540*/  IADD3 R7, PT, PT, R7, 0x20, RZ ;  /* 0x0000002007077810 */ /* 0x004fc60007ffe0ff */
[----:B---3--:R-:W-:-:S04]  /*0550*/  FFMA R11, R11, R22, R12 ;  /* 0x000000160b0b7223 */ /* 0x008fc8000000000c */
[----:B----4-:R-:W-:-:S04]  /*0560*/  FFMA R10, R10, R21, R11 ;  /* 0x000000150a0a7223 */ /* 0x010fc8000000000b */
[----:B-----5:R-:W-:-:S04]  /*0570*/  FFMA R13, R13, R24, R10 ;  /* 0x000000180d0d7223 */ /* 0x020fc8000000000a */
[----:B-1----:R-:W-:-:S04]  /*0580*/  FFMA R13, R16, R17, R13 ;  /* 0x00000011100d7223 */ /* 0x002fc8000000000d */
[----:B------:R-:W-:Y:S01]  /*0590*/  FFMA R2, R14, R15, R13 ;  /* 0x0000000f0e027223 */ /* 0x000fe2000000000d */
[----:B------:R-:W-:Y:S06]  /*05a0*/  BRA.U UP1, `(.L_x_7) ;  /* 0xfffffffd01707547 */ /* 0x000fec000b83ffff */
.L_x_6:
[----:B------:R-:W-:Y:S05]  /*05b0*/  BRA.U !UP0, `(.L_x_5) ;  /* 0x0000000108c47547 */ /* 0x000fea000b800000 */
[----:B------:R-:W-:Y:S02]  /*05c0*/  UISETP.GE.U32.AND UP0, UPT, UR6, 0x4, UPT ;  /* 0x000000040600788c */ /* 0x000fe4000bf06070 */
[----:B------:R-:W-:-:S04]  /*05d0*/  ULOP3.LUT UR7, UR10, 0x3, URZ, 0xc0, !UPT ;  /* 0x000000030a077892 */ /* 0x000fc8000f8ec0ff */
[----:B------:R-:W-:-:S03]  /*05e0*/  UISETP.NE.AND UP1, UPT, UR7, URZ, UPT ;  /* 0x000000ff0700728c */ /* 0x000fc6000bf25270 */
[----:B------:R-:W-:Y:S08]  /*05f0*/  BRA.U !UP0, `(.L_x_8) ;  /* 0x0000000108507547 */ /* 0x000ff0000b800000 */
[----:B0-----:R-:W-:Y:S01]  /*0600*/  IMAD R8, R3, UR4, R6 ;  /* 0x0000000403087c24 */ /* 0x001fe2000f8e0206 */
[----:B------:R-:W-:Y:S01]  /*0610*/  IADD3 R7, PT, PT, R4, UR4, RZ ;  /* 0x0000000404077c10 */ /* 0x000fe2000fffe0ff */
[----:B------:R-:W-:-:S03]  /*0620*/  UIADD3 UR4, UPT, UPT, UR4, 0x4, URZ ;  /* 0x0000000404047890 */ /* 0x000fc6000fffe0ff */
[----:B------:R-:W-:Y:S02]  /*0630*/  LEA R8, R8, R5, 0x2 ;  /* 0x0000000508087211 */ /* 0x000fe400078e10ff */
[----:B------:R-:W-:-:S03]  /*0640*/  LEA R7, R7, UR5, 0x2 ;  /* 0x0000000507077c11 */ /* 0x000fc6000f8e10ff */
[C---:B------:R-:W-:Y:S01]  /*0650*/  IMAD R14, R3.reuse, 0x4, R8 ;  /* 0x00000004030e7824 */ /* 0x040fe200078e0208 */
[----:B------:R-:W-:Y:S04]  /*0660*/  LDS R10, [R8] ;  /* 0x00000000080a7984 */ /* 0x000fe80000000800 */
[----:B------:R-:W0:Y:S01]  /*0670*/  LDS R9, [R7] ;  /* 0x0000000007097984 */ /* 0x000e220000000800 */
[----:B------:R-:W-:-:S03]  /*0680*/  LEA R18, R3, R14, 0x2 ;  /* 0x0000000e03127211 */ /* 0x000fc600078e10ff */
[----:B------:R-:W-:Y:S01]  /*0690*/  LDS R12, [R7+0x4] ;  /* 0x00000400070c7984 */ /* 0x000fe20000000800 */
[----:B------:R-:W-:-:S03]  /*06a0*/  LEA R11, R3, R18, 0x2 ;  /* 0x00000012030b7211 */ /* 0x000fc600078e10ff */
[----:B------:R-:W1:Y:S04]  /*06b0*/  LDS R14, [R14] ;  /* 0x000000000e0e7984 */ /* 0x000e680000000800 */
[----:B------:R-:W-:Y:S04]  /*06c0*/  LDS R16, [R7+0x8] ;  /* 0x0000080007107984 */ /* 0x000fe80000000800 */
[----:B------:R-:W2:Y:S04]  /*06d0*/  LDS R18, [R18] ;  /* 0x0000000012127984 */ /* 0x000ea80000000800 */
[----:B------:R-:W-:Y:S04]  /*06e0*/  LDS R20, [R7+0xc] ;  /* 0x00000c0007147984 */ /* 0x000fe80000000800 */
[----:B------:R-:W3:Y:S01]  /*06f0*/  LDS R11, [R11] ;  /* 0x000000000b0b7984 */ /* 0x000ee20000000800 */
[----:B0-----:R-:W-:-:S04]  /*0700*/  FFMA R9, R9, R10, R2 ;  /* 0x0000000a09097223 */ /* 0x001fc80000000002 */
[----:B-1----:R-:W-:-:S04]  /*0710*/  FFMA R9, R12, R14, R9 ;  /* 0x0000000e0c097223 */ /* 0x002fc80000000009 */
[----:B--2---:R-:W-:-:S04]  /*0720*/  FFMA R9, R16, R18, R9 ;  /* 0x0000001210097223 */ /* 0x004fc80000000009 */
[----:B---3--:R-:W-:-:S07]  /*0730*/  FFMA R2, R20, R11, R9 ;  /* 0x0000000b14027223 */ /* 0x008fce0000000009 */
.L_x_8:
[----:B------:R-:W-:Y:S05]  /*0740*/  BRA.U !UP1, `(.L_x_5) ;  /* 0x0000000109607547 */ /* 0x000fea000b800000 */
[----:B------:R-:W-:Y:S02]  /*0750*/  UISETP.NE.AND UP0, UPT, UR7, 0x1, UPT ;  /* 0x000000010700788c */ /* 0x000fe4000bf05270 */
[----:B------:R-:W-:-:S04]  /*0760*/  ULOP3.LUT UR6, UR10, 0x1, URZ, 0xc0, !UPT ;  /* 0x000000010a067892 */ /* 0x000fc8000f8ec0ff */
[----:B------:R-:W-:-:S03]  /*0770*/  UISETP.NE.U32.AND UP1, UPT, UR6, 0x1, UPT ;  /* 0x000000010600788c */ /* 0x000fc6000bf25070 */
[----:B------:R-:W-:Y:S08]  /*0780*/  BRA.U !UP0, `(.L_x_9) ;  /* 0x0000000108307547 */ /* 0x000ff0000b800000 */
[----:B0-----:R-:W-:Y:S01]  /*0790*/  IMAD R8, R3, UR4, R6 ;  /* 0x0000000403087c24 */ /* 0x001fe2000f8e0206 */
[----:B------:R-:W-:Y:S01]  /*07a0*/  IADD3 R7, PT, PT, R4, UR4, RZ ;  /* 0x0000000404077c10 */ /* 0x000fe2000fffe0ff */
[----:B------:R-:W-:Y:S02]  /*07b0*/  UIADD3 UR4, UPT, UPT, UR4, 0x2, URZ ;  /* 0x0000000204047890 */ /* 0x000fe4000fffe0ff */
[----:B------:R-:W-:Y:S01]  /*07c0*/  IMAD R8, R8, 0x4, R5 ;  /* 0x0000000408087824 */ /* 0x000fe200078e0205 */
[----:B------:R-:W-:-:S04]  /*07d0*/  LEA R7, R7, UR5, 0x2 ;  /* 0x0000000507077c11 */ /* 0x000fc8000f8e10ff */
[----:B------:R-:W-:Y:S01]  /*07e0*/  LEA R12, R3, R8, 0x2 ;  /* 0x00000008030c7211 */ /* 0x000fe200078e10ff */
[----:B------:R-:W-:Y:S04]  /*07f0*/  LDS R10, [R8] ;  /* 0x00000000080a7984 */ /* 0x000fe80000000800 */
[----:B------:R-:W0:Y:S04]  /*0800*/  LDS R9, [R7] ;  /* 0x0000000007097984 */ /* 0x000e280000000800 */
[----:B------:R-:W-:Y:S04]  /*0810*/  LDS R11, [R7+0x4] ;  /* 0x00000400070b7984 */ /* 0x000fe80000000800 */
[----:B------:R-:W1:Y:S01]  /*0820*/  LDS R12, [R12] ;  /* 0x000000000c0c7984 */ /* 0x000e620000000800 */
[----:B0-----:R-:W-:-:S04]  /*0830*/  FFMA R2, R9, R10, R2 ;  /* 0x0000000a09027223 */ /* 0x001fc80000000002 */
[----:B-1----:R-:W-:-:S07]  /*0840*/  FFMA R2, R11, R12, R2 ;  /* 0x0000000c0b027223 */ /* 0x002fce0000000002 */
.L_x_9:
[----:B------:R-:W-:Y:S05]  /*0850*/  BRA.U UP1, `(.L_x_5) ;  /* 0x00000001011c7547 */ /* 0x000fea000b800000 */
[----:B------:R-:W-:Y:S01]  /*0860*/  IMAD R6, R3, UR4, R6 ;  /* 0x0000000403067c24 */ /* 0x000fe2000f8e0206 */
[----:B------:R-:W-:-:S04]  /*0870*/  IADD3 R4, PT, PT, R4, UR4, RZ ;  /* 0x0000000404047c10 */ /* 0x000fc8000fffe0ff */
[----:B------:R-:W-:Y:S02]  /*0880*/  LEA R6, R6, R5, 0x2 ;  /* 0x0000000506067211 */ /* 0x000fe400078e10ff */
[----:B------:R-:W-:-:S04]  /*0890*/  LEA R4, R4, UR5, 0x2 ;  /* 0x0000000504047c11 */ /* 0x000fc8000f8e10ff */
[----:B------:R-:W-:Y:S04]  /*08a0*/  LDS R6, [R6] ;  /* 0x0000000006067984 */ /* 0x000fe80000000800 */
[----:B------:R-:W1:Y:S02]  /*08b0*/  LDS R3, [R4] ;  /* 0x0000000004037984 */ /* 0x000e640000000800 */
[----:B-1----:R-:W-:-:S07]  /*08c0*/  FFMA R2, R3, R6, R2 ;  /* 0x0000000603027223 */ /* 0x002fce0000000002 */
.L_x_5:
[----:B------:R-:W1:Y:S02]  /*08d0*/  LDC.64 R4, c[0x0][0x3a0] ;  /* 0x0000e800ff047b82 */ /* 0x000e640000000a00 */
[----:B-1----:R-:W-:-:S05]  /*08e0*/  IMAD.WIDE R4, R0, 0x4, R4 ;  /* 0x0000000400047825 */ /* 0x002fca00078e0204 */
[----:B------:R-:W-:Y:S01]  /*08f0*/  STG.E desc[UR8][R4.64], R2 ;  /* 0x0000000204007986 */ /* 0x000fe2000c101908 */
[----:B------:R-:W-:Y:S05]  /*0900*/  EXIT ;  /* 0x000000000000794d */ /* 0x000fea0003800000 */
.L_x_10:
        /* <DEDUP_REMOVED lines=15> */
.L_x_12:


//--------------------- .nv.shared._Z19multiplicarMatricesiiiPKfS0_Pf --------------------------
	.section	.nv.shared._Z19multiplicarMatricesiiiPKfS0_Pf,"aw",@nobits
	.sectionflags	@""
	.align	16
	.zero		1024


//--------------------- .nv.shared.reserved.0     --------------------------
	.section	.nv.shared.reserved.0,"aw",@nobits
	.weak		__nv_reservedSMEM_offset_0_alias
	.size		__nv_reservedSMEM_offset_0_alias, 0, 64
	.other		__nv_reservedSMEM_offset_0_alias,@"STO_CUDA_RESERVED_SHARED STV_DEFAULT"
__nv_reservedSMEM_offset_0_alias:
	.zero		0
	.zero		64


//--------------------- .nv.shared._Z20multiplicarMatrices2iiiPKfS0_Pf --------------------------
	.section	.nv.shared._Z20multiplicarMatrices2iiiPKfS0_Pf,"aw",@nobits
	.sectionflags	@""
	.align	16
	.zero		1024


//--------------------- .nv.constant0._Z19multiplicarMatricesiiiPKfS0_Pf --------------------------
	.section	.nv.constant0._Z19multiplicarMatricesiiiPKfS0_Pf,"a",@progbits
	.sectionflags	@""
	.align	4
.nv.constant0._Z19multiplicarMatricesiiiPKfS0_Pf:
	.zero		936


//--------------------- .nv.constant0._Z20multiplicarMatrices2iiiPKfS0_Pf --------------------------
	.section	.nv.constant0._Z20multiplicarMatrices2iiiPKfS0_Pf,"a",@progbits
	.sectionflags	@""
	.align	4
.nv.constant0._Z20multiplicarMatrices2iiiPKfS0_Pf:
	.zero		936


//--------------------- SYMBOLS --------------------------

	.type		.nv.reservedSmem.offset0,@object
	.size		.nv.reservedSmem.offset0,0x4
	.type		.nv.reservedSmem.cap,@object
	.size		.nv.reservedSmem.cap,0x4
